//
// Generated by NVIDIA NVVM Compiler
//
// Compiler Build ID: CL-36424714
// Cuda compilation tools, release 13.0, V13.0.88
// Based on NVVM 20.0.0
//

.version 9.0
.target sm_100
.address_size 64

	// .globl	_Z11my_kernel_1v
.extern .func  (.param .b32 func_retval0) vprintf
(
	.param .b64 vprintf_param_0,
	.param .b64 vprintf_param_1
)
;
.global .align 1 .b8 $str[28] = {73, 39, 109, 32, 105, 110, 32, 98, 108, 111, 99, 107, 32, 37, 105, 44, 32, 116, 104, 114, 101, 97, 100, 32, 37, 105, 10};
.global .align 1 .b8 $str$1[31] = {82, 117, 110, 110, 105, 110, 103, 32, 116, 104, 114, 101, 97, 100, 32, 37, 105, 32, 105, 110, 32, 98, 108, 111, 99, 107, 32, 37, 105, 10};
.global .align 1 .b8 $str$2[28] = {66, 108, 111, 99, 107, 32, 112, 111, 115, 105, 116, 105, 111, 110, 58, 32, 120, 32, 37, 105, 44, 32, 121, 32, 37, 105, 10};
.global .align 1 .b8 $str$3[29] = {84, 104, 114, 101, 97, 100, 32, 112, 111, 115, 105, 116, 105, 111, 110, 58, 32, 120, 32, 37, 105, 44, 32, 121, 32, 37, 105, 10};

.visible .entry _Z11my_kernel_1v()
{
	.local .align 8 .b8 	__local_depot0[8];
	.reg .b64 	%SP;
	.reg .b64 	%SPL;
	.reg .b32 	%r<5>;
	.reg .b64 	%rd<5>;

	mov.u64 	%SPL, __local_depot0;
	cvta.local.u64 	%SP, %SPL;
	add.u64 	%rd1, %SP, 0;
	add.u64 	%rd2, %SPL, 0;
	mov.u32 	%r1, %ctaid.x;
	mov.u32 	%r2, %tid.x;
	st.local.v2.u32 	[%rd2], {%r1, %r2};
	mov.u64 	%rd3, $str;
	cvta.global.u64 	%rd4, %rd3;
	{ // callseq 0, 0
	.param .b64 param0;
	st.param.b64 	[param0], %rd4;
	.param .b64 param1;
	st.param.b64 	[param1], %rd1;
	.param .b32 retval0;
	call.uni (retval0), 
	vprintf, 
	(
	param0, 
	param1
	);
	ld.param.b32 	%r3, [retval0];
	} // callseq 0
	ret;

}
	// .globl	_Z10my_kernel2v
.visible .entry _Z10my_kernel2v()
{
	.local .align 8 .b8 	__local_depot1[8];
	.reg .b64 	%SP;
	.reg .b64 	%SPL;
	.reg .b32 	%r<17>;
	.reg .b64 	%rd<9>;

	mov.u64 	%SPL, __local_depot1;
	cvta.local.u64 	%SP, %SPL;
	add.u64 	%rd1, %SP, 0;
	add.u64 	%rd2, %SPL, 0;
	mov.u32 	%r1, %ctaid.y;
	mov.u32 	%r2, %nctaid.x;
	mov.u32 	%r3, %ctaid.x;
	mad.lo.s32 	%r4, %r1, %r2, %r3;
	mov.u32 	%r5, %ntid.x;
	mov.u32 	%r6, %ntid.y;
	mov.u32 	%r7, %tid.y;
	mov.u32 	%r8, %tid.x;
	mad.lo.s32 	%r9, %r4, %r6, %r7;
	mad.lo.s32 	%r10, %r9, %r5, %r8;
	st.local.v2.u32 	[%rd2], {%r10, %r4};
	mov.u64 	%rd3, $str$1;
	cvta.global.u64 	%rd4, %rd3;
	{ // callseq 1, 0
	.param .b64 param0;
	st.param.b64 	[param0], %rd4;
	.param .b64 param1;
	st.param.b64 	[param1], %rd1;
	.param .b32 retval0;
	call.uni (retval0), 
	vprintf, 
	(
	param0, 
	param1
	);
	ld.param.b32 	%r11, [retval0];
	} // callseq 1
	st.local.v2.u32 	[%rd2], {%r3, %r1};
	mov.u64 	%rd5, $str$2;
	cvta.global.u64 	%rd6, %rd5;
	{ // callseq 2, 0
	.param .b64 param0;
	st.param.b64 	[param0], %rd6;
	.param .b64 param1;
	st.param.b64 	[param1], %rd1;
	.param .b32 retval0;
	call.uni (retval0), 
	vprintf, 
	(
	param0, 
	param1
	);
	ld.param.b32 	%r13, [retval0];
	} // callseq 2
	st.local.v2.u32 	[%rd2], {%r8, %r7};
	mov.u64 	%rd7, $str$3;
	cvta.global.u64 	%rd8, %rd7;
	{ // callseq 3, 0
	.param .b64 param0;
	st.param.b64 	[param0], %rd8;
	.param .b64 param1;
	st.param.b64 	[param1], %rd1;
	.param .b32 retval0;
	call.uni (retval0), 
	vprintf, 
	(
	param0, 
	param1
	);
	ld.param.b32 	%r15, [retval0];
	} // callseq 3
	ret;

}


// ===== COMPILED SASS (sm_100) =====

	.target	sm_100

	.elftype	@"ET_EXEC"


//--------------------- .note.nv.tkinfo           --------------------------
	.section	.note.nv.tkinfo,"",@"SHT_NOTE"
	.sectionflags	@"SHF_NOTE_NV_TKINFO"
	.tkinfo
        /*0018*/ 	.word	0x00000002
        /*0030*/ 	.string	""
        /*0030*/ 	.string	"ptxas"
        /*0030*/ 	.string	"Cuda compilation tools, release 13.0, V13.0.88"
        /*0030*/ 	.string	"Build cuda_13.0.r13.0/compiler.36424714_0"
        /*0030*/ 	.string	"-arch sm_100 -m 64 "



//--------------------- .note.nv.cuinfo           --------------------------
	.section	.note.nv.cuinfo,"",@"SHT_NOTE"
	.sectionflags	@"SHF_NOTE_NV_CUINFO"
        /*0018*/ 	.short	0x0002
        /*001a*/ 	.short	0x0064
        /*001c*/ 	.short	0x0082
	.zero		2


//--------------------- .nv.info                  --------------------------
	.section	.nv.info,"",@"SHT_CUDA_INFO"
	.align	4


	//----- nvinfo : EIATTR_REGCOUNT
	.align		4
        /*0000*/ 	.byte	0x04, 0x2f
        /*0002*/ 	.short	(.L_5 - .L_4)
	.align		4
.L_4:
        /*0004*/ 	.word	index@(_Z11my_kernel_1v)
        /*0008*/ 	.word	0x00000018


	//----- nvinfo : EIATTR_FRAME_SIZE
	.align		4
.L_5:
        /*000c*/ 	.byte	0x04, 0x11
        /*000e*/ 	.short	(.L_7 - .L_6)
	.align		4
.L_6:
        /*0010*/ 	.word	index@(_Z11my_kernel_1v)
        /*0014*/ 	.word	0x00000008


	//----- nvinfo : EIATTR_REGCOUNT
	.align		4
.L_7:
        /*0018*/ 	.byte	0x04, 0x2f
        /*001a*/ 	.short	(.L_9 - .L_8)
	.align		4
.L_8:
        /*001c*/ 	.word	index@(_Z10my_kernel2v)
        /*0020*/ 	.word	0x0000001a


	//----- nvinfo : EIATTR_FRAME_SIZE
	.align		4
.L_9:
        /*0024*/ 	.byte	0x04, 0x11
        /*0026*/ 	.short	(.L_11 - .L_10)
	.align		4
.L_10:
        /*0028*/ 	.word	index@(_Z10my_kernel2v)
        /*002c*/ 	.word	0x00000008


	//----- nvinfo : EIATTR_MIN_STACK_SIZE
	.align		4
.L_11:
        /*0030*/ 	.byte	0x04, 0x12
        /*0032*/ 	.short	(.L_13 - .L_12)
	.align		4
.L_12:
        /*0034*/ 	.word	index@(_Z10my_kernel2v)
        /*0038*/ 	.word	0x00000008


	//----- nvinfo : EIATTR_MIN_STACK_SIZE
	.align		4
.L_13:
        /*003c*/ 	.byte	0x04, 0x12
        /*003e*/ 	.short	(.L_15 - .L_14)
	.align		4
.L_14:
        /*0040*/ 	.word	index@(_Z11my_kernel_1v)
        /*0044*/ 	.word	0x00000008
.L_15:


//--------------------- .nv.compat                --------------------------
	.section	.nv.compat,"",@"SHT_CUDA_COMPAT_INFO"
	.align	4
        /*0000*/ 	.byte	0x02, 0x09, 0x00, 0x00, 0x02, 0x02, 0x01, 0x00, 0x02, 0x05, 0x05, 0x00, 0x03, 0x07, 0x01, 0x01
        /*0010*/ 	.byte	0x02, 0x03, 0x00, 0x00, 0x02, 0x06, 0x01, 0x00, 0x04, 0x0b, 0x08, 0x00, 0x09, 0x00, 0x00, 0x00
        /*0020*/ 	.byte	0x00, 0x00, 0x00, 0x00


//--------------------- .nv.info._Z10my_kernel2v  --------------------------
	.section	.nv.info._Z10my_kernel2v,"",@"SHT_CUDA_INFO"
	.sectionflags	@""
	.align	4


	//----- nvinfo : EIATTR_CUDA_API_VERSION
	.align		4
        /*0000*/ 	.byte	0x04, 0x37
        /*0002*/ 	.short	(.L_17 - .L_16)
.L_16:
        /*0004*/ 	.word	0x00000082


	//----- nvinfo : EIATTR_SPARSE_MMA_MASK
	.align		4
.L_17:
        /*0008*/ 	.byte	0x03, 0x50
        /*000a*/ 	.short	0x0000


	//----- nvinfo : EIATTR_MAXREG_COUNT
	.align		4
        /*000c*/ 	.byte	0x03, 0x1b
        /*000e*/ 	.short	0x00ff


	//----- nvinfo : EIATTR_EXTERNS
	.align		4
        /*0010*/ 	.byte	0x04, 0x0f
        /*0012*/ 	.short	(.L_19 - .L_18)


	//   ....[0]....
	.align		4
.L_18:
        /*0014*/ 	.word	index@(vprintf)


	//----- nvinfo : EIATTR_MERCURY_ISA_VERSION
	.align		4
.L_19:
        /*0018*/ 	.byte	0x03, 0x5f
        /*001a*/ 	.short	0x0101


	//----- nvinfo : EIATTR_VRC_CTA_INIT_COUNT
	.align		4
        /*001c*/ 	.byte	0x02, 0x4a
	.zero		1
	.zero		1


	//----- nvinfo : EIATTR_SYSCALL_OFFSETS
	.align		4
        /*0020*/ 	.byte	0x04, 0x46
        /*0022*/ 	.short	(.L_21 - .L_20)


	//   ....[0]....
.L_20:
        /*0024*/ 	.word	0x00000190


	//   ....[1]....
        /*0028*/ 	.word	0x00000220


	//   ....[2]....
        /*002c*/ 	.word	0x000002b0


	//----- nvinfo : EIATTR_EXIT_INSTR_OFFSETS
	.align		4
.L_21:
        /*0030*/ 	.byte	0x04, 0x1c
        /*0032*/ 	.short	(.L_23 - .L_22)


	//   ....[0]....
.L_22:
        /*0034*/ 	.word	0x000002c0


	//----- nvinfo : EIATTR_SW_WAR
	.align		4
.L_23:
        /*0038*/ 	.byte	0x04, 0x36
        /*003a*/ 	.short	(.L_25 - .L_24)
.L_24:
        /*003c*/ 	.word	0x00000008
.L_25:


//--------------------- .nv.info._Z11my_kernel_1v --------------------------
	.section	.nv.info._Z11my_kernel_1v,"",@"SHT_CUDA_INFO"
	.sectionflags	@""
	.align	4


	//----- nvinfo : EIATTR_CUDA_API_VERSION
	.align		4
        /*0000*/ 	.byte	0x04, 0x37
        /*0002*/ 	.short	(.L_27 - .L_26)
.L_26:
        /*0004*/ 	.word	0x00000082


	//----- nvinfo : EIATTR_SPARSE_MMA_MASK
	.align		4
.L_27:
        /*0008*/ 	.byte	0x03, 0x50
        /*000a*/ 	.short	0x0000


	//----- nvinfo : EIATTR_MAXREG_COUNT
	.align		4
        /*000c*/ 	.byte	0x03, 0x1b
        /*000e*/ 	.short	0x00ff


	//----- nvinfo : EIATTR_EXTERNS
	.align		4
        /*0010*/ 	.byte	0x04, 0x0f
        /*0012*/ 	.short	(.L_29 - .L_28)


	//   ....[0]....
	.align		4
.L_28:
        /*0014*/ 	.word	index@(vprintf)


	//----- nvinfo : EIATTR_MERCURY_ISA_VERSION
	.align		4
.L_29:
        /*0018*/ 	.byte	0x03, 0x5f
        /*001a*/ 	.short	0x0101


	//----- nvinfo : EIATTR_VRC_CTA_INIT_COUNT
	.align		4
        /*001c*/ 	.byte	0x02, 0x4a
	.zero		1
	.zero		1


	//----- nvinfo : EIATTR_SYSCALL_OFFSETS
	.align		4
        /*0020*/ 	.byte	0x04, 0x46
        /*0022*/ 	.short	(.L_31 - .L_30)


	//   ....[0]....
.L_30:
        /*0024*/ 	.word	0x000000f0


	//----- nvinfo : EIATTR_EXIT_INSTR_OFFSETS
	.align		4
.L_31:
        /*0028*/ 	.byte	0x04, 0x1c
        /*002a*/ 	.short	(.L_33 - .L_32)


	//   ....[0]....
.L_32:
        /*002c*/ 	.word	0x00000100


	//----- nvinfo : EIATTR_SW_WAR
	.align		4
.L_33:
        /*0030*/ 	.byte	0x04, 0x36
        /*0032*/ 	.short	(.L_35 - .L_34)
.L_34:
        /*0034*/ 	.word	0x00000008
.L_35:


//--------------------- .nv.callgraph             --------------------------
	.section	.nv.callgraph,"",@"SHT_CUDA_CALLGRAPH"
	.align	4
	.sectionentsize	8
	.align		4
        /*0000*/ 	.word	0x00000000
	.align		4
        /*0004*/ 	.word	0xffffffff
	.align		4
        /*0008*/ 	.word	index@(_Z10my_kernel2v)
	.align		4
        /*000c*/ 	.word	index@(vprintf)
	.align		4
        /*0010*/ 	.word	index@(_Z11my_kernel_1v)
	.align		4
        /*0014*/ 	.word	index@(vprintf)
	.align		4
        /*0018*/ 	.word	0x00000000
	.align		4
        /*001c*/ 	.word	0xfffffffe
	.align		4
        /*0020*/ 	.word	0x00000000
	.align		4
        /*0024*/ 	.word	0xfffffffd
	.align		4
        /*0028*/ 	.word	0x00000000
	.align		4
        /*002c*/ 	.word	0xfffffffc


//--------------------- .nv.constant4             --------------------------
	.section	.nv.constant4,"a",@progbits
	.align	8
	.align		8
.nv.constant4:
        /*0000*/ 	.dword	vprintf
	.align		8
        /*0008*/ 	.dword	$str
	.align		8
        /*0010*/ 	.dword	$str$1
	.align		8
        /*0018*/ 	.dword	$str$2
	.align		8
        /*0020*/ 	.dword	$str$3


//--------------------- .text._Z10my_kernel2v     --------------------------
	.section	.text._Z10my_kernel2v,"ax",@progbits
	.align	128
        .global         _Z10my_kernel2v
        .type           _Z10my_kernel2v,@function
        .size           _Z10my_kernel2v,(.L_x_6 - _Z10my_kernel2v)
        .other          _Z10my_kernel2v,@"STO_CUDA_ENTRY STV_DEFAULT"
_Z10my_kernel2v:
.text._Z10my_kernel2v:
[----:B------:R-:W0:Y:S01]  /*0000*/  LDC R1, c[0x0][0x37c] ;  /* 0x0000df00ff017b82 */ /* 0x000e220000000800 */
[----:B------:R-:W1:Y:S01]  /*0010*/  S2R R17, SR_CTAID.Y ;  /* 0x0000000000117919 */ /* 0x000e620000002600 */
[----:B------:R-:W2:Y:S01]  /*0020*/  LDCU UR5, c[0x0][0x2fc] ;  /* 0x00005f80ff0577ac */ /* 0x000ea20008000800 */
[----:B0-----:R-:W-:Y:S01]  /*0030*/  VIADD R1, R1, 0xfffffff8 ;  /* 0xfffffff801017836 */ /* 0x001fe20000000000 */
[----:B------:R-:W-:Y:S01]  /*0040*/  MOV R2, 0x0 ;  /* 0x0000000000027802 */ /* 0x000fe20000000f00 */
[----:B------:R-:W1:Y:S01]  /*0050*/  S2R R16, SR_CTAID.X ;  /* 0x0000000000107919 */ /* 0x000e620000002500 */
[----:B------:R-:W1:Y:S02]  /*0060*/  LDCU UR4, c[0x0][0x370] ;  /* 0x00006e00ff0477ac */ /* 0x000e640008000800 */
[----:B------:R0:W3:Y:S01]  /*0070*/  LDC.64 R10, c[0x4][R2] ;  /* 0x01000000020a7b82 */ /* 0x0000e20000000a00 */
[----:B------:R-:W4:Y:S01]  /*0080*/  S2R R19, SR_TID.Y ;  /* 0x0000000000137919 */ /* 0x000f220000002200 */
[----:B------:R-:W5:Y:S01]  /*0090*/  LDCU UR6, c[0x0][0x360] ;  /* 0x00006c00ff0677ac */ /* 0x000f620008000800 */
[----:B------:R-:W5:Y:S01]  /*00a0*/  S2R R18, SR_TID.X ;  /* 0x0000000000127919 */ /* 0x000f620000002100 */
[----:B------:R-:W4:Y:S01]  /*00b0*/  LDCU UR7, c[0x0][0x364] ;  /* 0x00006c80ff0777ac */ /* 0x000f220008000800 */
[----:B-1----:R-:W-:Y:S01]  /*00c0*/  IMAD R9, R17, UR4, R16 ;  /* 0x0000000411097c24 */ /* 0x002fe2000f8e0210 */
[----:B------:R-:W1:Y:S03]  /*00d0*/  LDCU UR4, c[0x0][0x2f8] ;  /* 0x00005f00ff0477ac */ /* 0x000e660008000800 */
[----:B----4-:R-:W-:-:S04]  /*00e0*/  IMAD R3, R9, UR7, R19 ;  /* 0x0000000709037c24 */ /* 0x010fc8000f8e0213 */
[----:B-----5:R-:W-:Y:S01]  /*00f0*/  IMAD R8, R3, UR6, R18 ;  /* 0x0000000603087c24 */ /* 0x020fe2000f8e0212 */
[----:B------:R-:W4:Y:S04]  /*0100*/  LDCU.64 UR6, c[0x4][0x10] ;  /* 0x01000200ff0677ac */ /* 0x000f280008000a00 */
[----:B------:R0:W-:Y:S01]  /*0110*/  STL.64 [R1], R8 ;  /* 0x0000000801007387 */ /* 0x0001e20000100a00 */
[----:B-1----:R-:W-:-:S04]  /*0120*/  IADD3 R23, P0, PT, R1, UR4, RZ ;  /* 0x0000000401177c10 */ /* 0x002fc8000ff1e0ff */
[----:B------:R-:W-:Y:S01]  /*0130*/  MOV R6, R23 ;  /* 0x0000001700067202 */ /* 0x000fe20000000f00 */
[----:B--2---:R-:W-:Y:S01]  /*0140*/  IMAD.X R22, RZ, RZ, UR5, P0 ;  /* 0x00000005ff167e24 */ /* 0x004fe200080e06ff */
[----:B----4-:R-:W-:Y:S01]  /*0150*/  MOV R4, UR6 ;  /* 0x0000000600047c02 */ /* 0x010fe20008000f00 */
[----:B------:R-:W-:Y:S02]  /*0160*/  IMAD.U32 R5, RZ, RZ, UR7 ;  /* 0x00000007ff057e24 */ /* 0x000fe4000f8e00ff */
[----:B0--3--:R-:W-:-:S07]  /*0170*/  IMAD.MOV.U32 R7, RZ, RZ, R22 ;  /* 0x000000ffff077224 */ /* 0x009fce00078e0016 */
[----:B------:R-:W-:-:S07]  /*0180*/  LEPC R20, `(.L_x_0) ;  /* 0x000000001014794e */ /* 0x000fce0000000000 */
[----:B------:R-:W-:Y:S05]  /*0190*/  CALL.ABS.NOINC R10 ;  /* 0x000000000a007343 */ /* 0x000fea0003c00000 */
.L_x_0:
[----:B------:R0:W-:Y:S01]  /*01a0*/  STL.64 [R1], R16 ;  /* 0x0000001001007387 */ /* 0x0001e20000100a00 */
[----:B------:R0:W1:Y:S01]  /*01b0*/  LDC.64 R8, c[0x4][R2] ;  /* 0x0100000002087b82 */ /* 0x0000620000000a00 */
[----:B------:R-:W2:Y:S01]  /*01c0*/  LDCU.64 UR4, c[0x4][0x18] ;  /* 0x01000300ff0477ac */ /* 0x000ea20008000a00 */
[----:B------:R-:W-:Y:S01]  /*01d0*/  MOV R6, R23 ;  /* 0x0000001700067202 */ /* 0x000fe20000000f00 */
[----:B------:R-:W-:Y:S01]  /*01e0*/  IMAD.MOV.U32 R7, RZ, RZ, R22 ;  /* 0x000000ffff077224 */ /* 0x000fe200078e0016 */
[----:B--2---:R-:W-:Y:S01]  /*01f0*/  MOV R4, UR4 ;  /* 0x0000000400047c02 */ /* 0x004fe20008000f00 */
[----:B0-----:R-:W-:-:S07]  /*0200*/  IMAD.U32 R5, RZ, RZ, UR5 ;  /* 0x00000005ff057e24 */ /* 0x001fce000f8e00ff */
[----:B------:R-:W-:-:S07]  /*0210*/  LEPC R20, `(.L_x_1) ;  /* 0x000000001014794e */ /* 0x000fce0000000000 */
[----:B-1----:R-:W-:Y:S05]  /*0220*/  CALL.ABS.NOINC R8 ;  /* 0x0000000008007343 */ /* 0x002fea0003c00000 */
.L_x_1:
[----:B------:R0:W-:Y:S01]  /*0230*/  STL.64 [R1], R18 ;  /* 0x0000001201007387 */ /* 0x0001e20000100a00 */
[----:B------:R-:W1:Y:S01]  /*0240*/  LDC.64 R2, c[0x4][R2] ;  /* 0x0100000002027b82 */ /* 0x000e620000000a00 */
[----:B------:R-:W2:Y:S01]  /*0250*/  LDCU.64 UR4, c[0x4][0x20] ;  /* 0x01000400ff0477ac */ /* 0x000ea20008000a00 */
[----:B------:R-:W-:Y:S01]  /*0260*/  MOV R6, R23 ;  /* 0x0000001700067202 */ /* 0x000fe20000000f00 */
[----:B------:R-:W-:Y:S01]  /*0270*/  IMAD.MOV.U32 R7, RZ, RZ, R22 ;  /* 0x000000ffff077224 */ /* 0x000fe200078e0016 */
[----:B--2---:R-:W-:Y:S01]  /*0280*/  MOV R4, UR4 ;  /* 0x0000000400047c02 */ /* 0x004fe20008000f00 */
[----:B0-----:R-:W-:-:S07]  /*0290*/  IMAD.U32 R5, RZ, RZ, UR5 ;  /* 0x00000005ff057e24 */ /* 0x001fce000f8e00ff */
[----:B------:R-:W-:-:S07]  /*02a0*/  LEPC R20, `(.L_x_2) ;  /* 0x000000001014794e */ /* 0x000fce0000000000 */
[----:B-1----:R-:W-:Y:S05]  /*02b0*/  CALL.ABS.NOINC R2 ;  /* 0x0000000002007343 */ /* 0x002fea0003c00000 */
.L_x_2:
[----:B------:R-:W-:Y:S05]  /*02c0*/  EXIT ;  /* 0x000000000000794d */ /* 0x000fea0003800000 */
.L_x_3:
[----:B------:R-:W-:-:S00]  /*02d0*/  BRA `(.L_x_3) ;  /* 0xfffffffc00fc7947 */ /* 0x000fc0000383ffff */
[----:B------:R-:W-:-:S00]  /*02e0*/  NOP ;  /* 0x0000000000007918 */ /* 0x000fc00000000000 */
        /* <DEDUP_REMOVED lines=9> */
.L_x_6:


//--------------------- .text._Z11my_kernel_1v    --------------------------
	.section	.text._Z11my_kernel_1v,"ax",@progbits
	.align	128
        .global         _Z11my_kernel_1v
        .type           _Z11my_kernel_1v,@function
        .size           _Z11my_kernel_1v,(.L_x_7 - _Z11my_kernel_1v)
        .other          _Z11my_kernel_1v,@"STO_CUDA_ENTRY STV_DEFAULT"
_Z11my_kernel_1v:
.text._Z11my_kernel_1v:
[----:B------:R-:W0:Y:S01]  /*0000*/  LDC R1, c[0x0][0x37c] ;  /* 0x0000df00ff017b82 */ /* 0x000e220000000800 */
[----:B------:R-:W1:Y:S01]  /*0010*/  S2R R8, SR_CTAID.X ;  /* 0x0000000000087919 */ /* 0x000e620000002500 */
[----:B0-----:R-:W-:Y:S01]  /*0020*/  VIADD R1, R1, 0xfffffff8 ;  /* 0xfffffff801017836 */ /* 0x001fe20000000000 */
[----:B------:R-:W-:Y:S01]  /*0030*/  MOV R0, 0x0 ;  /* 0x0000000000007802 */ /* 0x000fe20000000f00 */
[----:B------:R-:W0:Y:S01]  /*0040*/  LDCU UR4, c[0x0][0x2f8] ;  /* 0x00005f00ff0477ac */ /* 0x000e220008000800 */
[----:B------:R-:W1:Y:S03]  /*0050*/  S2R R9, SR_TID.X ;  /* 0x0000000000097919 */ /* 0x000e660000002100 */
[----:B------:R2:W3:Y:S01]  /*0060*/  LDC.64 R2, c[0x4][R0] ;  /* 0x0100000000027b82 */ /* 0x0004e20000000a00 */
[----:B------:R-:W4:Y:S01]  /*0070*/  LDCU.64 UR6, c[0x4][0x8] ;  /* 0x01000100ff0677ac */ /* 0x000f220008000a00 */
[----:B------:R-:W5:Y:S01]  /*0080*/  LDCU UR5, c[0x0][0x2fc] ;  /* 0x00005f80ff0577ac */ /* 0x000f620008000800 */
[----:B0-----:R-:W-:Y:S01]  /*0090*/  IADD3 R6, P0, PT, R1, UR4, RZ ;  /* 0x0000000401067c10 */ /* 0x001fe2000ff1e0ff */
[----:B----4-:R-:W-:Y:S01]  /*00a0*/  IMAD.U32 R4, RZ, RZ, UR6 ;  /* 0x00000006ff047e24 */ /* 0x010fe2000f8e00ff */
[----:B------:R-:W-:-:S03]  /*00b0*/  MOV R5, UR7 ;  /* 0x0000000700057c02 */ /* 0x000fc60008000f00 */
[----:B-----5:R-:W-:Y:S01]  /*00c0*/  IMAD.X R7, RZ, RZ, UR5, P0 ;  /* 0x00000005ff077e24 */ /* 0x020fe200080e06ff */
[----:B-1----:R2:W-:Y:S07]  /*00d0*/  STL.64 [R1], R8 ;  /* 0x0000000801007387 */ /* 0x0025ee0000100a00 */
[----:B------:R-:W-:-:S07]  /*00e0*/  LEPC R20, `(.L_x_4) ;  /* 0x000000001014794e */ /* 0x000fce0000000000 */
[----:B--23--:R-:W-:Y:S05]  /*00f0*/  CALL.ABS.NOINC R2 ;  /* 0x0000000002007343 */ /* 0x00cfea0003c00000 */
.L_x_4:
[----:B------:R-:W-:Y:S05]  /*0100*/  EXIT ;  /* 0x000000000000794d */ /* 0x000fea0003800000 */
.L_x_5:
        /* <DEDUP_REMOVED lines=15> */
.L_x_7:


//--------------------- .nv.global.init           --------------------------
	.section	.nv.global.init,"aw",@progbits
.nv.global.init:
	.type		$str$2,@object
	.size		$str$2,($str - $str$2)
$str$2:
        /*0000*/ 	.byte	0x42, 0x6c, 0x6f, 0x63, 0x6b, 0x20, 0x70, 0x6f, 0x73, 0x69, 0x74, 0x69, 0x6f, 0x6e, 0x3a, 0x20
        /*0010*/ 	.byte	0x78, 0x20, 0x25, 0x69, 0x2c, 0x20, 0x79, 0x20, 0x25, 0x69, 0x0a, 0x00
	.type		$str,@object
	.size		$str,($str$3 - $str)
$str:
        /*001c*/ 	.byte	0x49, 0x27, 0x6d, 0x20, 0x69, 0x6e, 0x20, 0x62, 0x6c, 0x6f, 0x63, 0x6b, 0x20, 0x25, 0x69, 0x2c
        /*002c*/ 	.byte	0x20, 0x74, 0x68, 0x72, 0x65, 0x61, 0x64, 0x20, 0x25, 0x69, 0x0a, 0x00
	.type		$str$3,@object
	.size		$str$3,($str$1 - $str$3)
$str$3:
        /*0038*/ 	.byte	0x54, 0x68, 0x72, 0x65, 0x61, 0x64, 0x20, 0x70, 0x6f, 0x73, 0x69, 0x74, 0x69, 0x6f, 0x6e, 0x3a
        /*0048*/ 	.byte	0x20, 0x78, 0x20, 0x25, 0x69, 0x2c, 0x20, 0x79, 0x20, 0x25, 0x69, 0x0a, 0x00
	.type		$str$1,@object
	.size		$str$1,(.L_1 - $str$1)
$str$1:
        /*0055*/ 	.byte	0x52, 0x75, 0x6e, 0x6e, 0x69, 0x6e, 0x67, 0x20, 0x74, 0x68, 0x72, 0x65, 0x61, 0x64, 0x20, 0x25
        /*0065*/ 	.byte	0x69, 0x20, 0x69, 0x6e, 0x20, 0x62, 0x6c, 0x6f, 0x63, 0x6b, 0x20, 0x25, 0x69, 0x0a, 0x00
.L_1:


//--------------------- .nv.shared.reserved.0     --------------------------
	.section	.nv.shared.reserved.0,"aw",@nobits
	.weak		__nv_reservedSMEM_offset_0_alias
	.size		__nv_reservedSMEM_offset_0_alias, 0, 64
	.other		__nv_reservedSMEM_offset_0_alias,@"STO_CUDA_RESERVED_SHARED STV_DEFAULT"
__nv_reservedSMEM_offset_0_alias:
	.zero		0
	.zero		64


//--------------------- .nv.constant0._Z10my_kernel2v --------------------------
	.section	.nv.constant0._Z10my_kernel2v,"a",@progbits
	.sectionflags	@""
	.align	4
.nv.constant0._Z10my_kernel2v:
	.zero		896


//--------------------- .nv.constant0._Z11my_kernel_1v --------------------------
	.section	.nv.constant0._Z11my_kernel_1v,"a",@progbits
	.sectionflags	@""
	.align	4
.nv.constant0._Z11my_kernel_1v:
	.zero		896


//--------------------- SYMBOLS --------------------------

	.type		.nv.reservedSmem.offset0,@object
	.size		.nv.reservedSmem.offset0,0x4
	.type		vprintf,@function
